//
// Generated by NVIDIA NVVM Compiler
//
// Compiler Build ID: CL-36424714
// Cuda compilation tools, release 13.0, V13.0.88
// Based on NVVM 20.0.0
//

.version 9.0
.target sm_100
.address_size 64

	// .globl	_Z25strongestNeighborScan_gpuPiS_S_S_S_S_ii

.visible .entry _Z25strongestNeighborScan_gpuPiS_S_S_S_S_ii(
	.param .u64 .ptr .align 1 _Z25strongestNeighborScan_gpuPiS_S_S_S_S_ii_param_0,
	.param .u64 .ptr .align 1 _Z25strongestNeighborScan_gpuPiS_S_S_S_S_ii_param_1,
	.param .u64 .ptr .align 1 _Z25strongestNeighborScan_gpuPiS_S_S_S_S_ii_param_2,
	.param .u64 .ptr .align 1 _Z25strongestNeighborScan_gpuPiS_S_S_S_S_ii_param_3,
	.param .u64 .ptr .align 1 _Z25strongestNeighborScan_gpuPiS_S_S_S_S_ii_param_4,
	.param .u64 .ptr .align 1 _Z25strongestNeighborScan_gpuPiS_S_S_S_S_ii_param_5,
	.param .u32 _Z25strongestNeighborScan_gpuPiS_S_S_S_S_ii_param_6,
	.param .u32 _Z25strongestNeighborScan_gpuPiS_S_S_S_S_ii_param_7
)
{
	.reg .pred 	%p<9>;
	.reg .b32 	%r<35>;
	.reg .b64 	%rd<35>;

	ld.param.u64 	%rd8, [_Z25strongestNeighborScan_gpuPiS_S_S_S_S_ii_param_0];
	ld.param.u64 	%rd10, [_Z25strongestNeighborScan_gpuPiS_S_S_S_S_ii_param_1];
	ld.param.u64 	%rd11, [_Z25strongestNeighborScan_gpuPiS_S_S_S_S_ii_param_2];
	ld.param.u64 	%rd12, [_Z25strongestNeighborScan_gpuPiS_S_S_S_S_ii_param_3];
	ld.param.u64 	%rd13, [_Z25strongestNeighborScan_gpuPiS_S_S_S_S_ii_param_4];
	ld.param.u64 	%rd9, [_Z25strongestNeighborScan_gpuPiS_S_S_S_S_ii_param_5];
	ld.param.u32 	%r10, [_Z25strongestNeighborScan_gpuPiS_S_S_S_S_ii_param_6];
	ld.param.u32 	%r11, [_Z25strongestNeighborScan_gpuPiS_S_S_S_S_ii_param_7];
	cvta.to.global.u64 	%rd1, %rd13;
	cvta.to.global.u64 	%rd2, %rd12;
	cvta.to.global.u64 	%rd3, %rd11;
	cvta.to.global.u64 	%rd4, %rd10;
	mov.u32 	%r12, %ntid.x;
	mov.u32 	%r13, %nctaid.x;
	mul.lo.s32 	%r1, %r12, %r13;
	mov.u32 	%r14, %ctaid.x;
	mov.u32 	%r15, %tid.x;
	mad.lo.s32 	%r16, %r14, %r12, %r15;
	mov.u32 	%r17, %ctaid.y;
	mov.u32 	%r18, %ntid.y;
	mov.u32 	%r19, %tid.y;
	mad.lo.s32 	%r20, %r17, %r18, %r19;
	mad.lo.s32 	%r33, %r20, %r1, %r16;
	setp.gt.s32 	%p1, %r33, %r11;
	@%p1 bra 	$L__BB0_10;
	cvta.to.global.u64 	%rd5, %rd8;
	cvta.to.global.u64 	%rd6, %rd9;
$L__BB0_2:
	setp.gt.s32 	%p2, %r33, %r10;
	sub.s32 	%r21, %r33, %r10;
	selp.b32 	%r4, %r21, 0, %p2;
	mul.wide.s32 	%rd14, %r4, 4;
	add.s64 	%rd15, %rd5, %rd14;
	ld.global.u32 	%r22, [%rd15];
	mul.wide.s32 	%rd16, %r33, 4;
	add.s64 	%rd17, %rd5, %rd16;
	ld.global.u32 	%r23, [%rd17];
	setp.ne.s32 	%p3, %r22, %r23;
	@%p3 bra 	$L__BB0_8;
	add.s64 	%rd24, %rd2, %rd14;
	ld.global.u32 	%r5, [%rd24];
	add.s64 	%rd26, %rd2, %rd16;
	ld.global.u32 	%r6, [%rd26];
	setp.gt.s32 	%p4, %r5, %r6;
	add.s64 	%rd7, %rd4, %rd16;
	mov.u32 	%r34, %r4;
	@%p4 bra 	$L__BB0_6;
	setp.lt.s32 	%p5, %r5, %r6;
	mov.u32 	%r34, %r33;
	@%p5 bra 	$L__BB0_6;
	add.s64 	%rd28, %rd4, %rd14;
	ld.global.u32 	%r26, [%rd28];
	ld.global.u32 	%r27, [%rd7];
	setp.lt.s32 	%p6, %r26, %r27;
	selp.b32 	%r34, %r4, %r33, %p6;
$L__BB0_6:
	mul.wide.s32 	%rd29, %r34, 4;
	add.s64 	%rd30, %rd4, %rd29;
	ld.global.u32 	%r28, [%rd30];
	add.s64 	%rd32, %rd3, %rd16;
	st.global.u32 	[%rd32], %r28;
	add.s64 	%rd33, %rd2, %rd29;
	ld.global.u32 	%r29, [%rd33];
	add.s64 	%rd34, %rd1, %rd16;
	st.global.u32 	[%rd34], %r29;
	ld.global.u32 	%r30, [%rd32];
	ld.global.u32 	%r31, [%rd7];
	setp.eq.s32 	%p7, %r30, %r31;
	@%p7 bra 	$L__BB0_9;
	mov.b32 	%r32, 1;
	st.global.u32 	[%rd6], %r32;
	bra.uni 	$L__BB0_9;
$L__BB0_8:
	add.s64 	%rd19, %rd4, %rd16;
	ld.global.u32 	%r24, [%rd19];
	add.s64 	%rd20, %rd3, %rd16;
	st.global.u32 	[%rd20], %r24;
	add.s64 	%rd21, %rd2, %rd16;
	ld.global.u32 	%r25, [%rd21];
	add.s64 	%rd22, %rd1, %rd16;
	st.global.u32 	[%rd22], %r25;
$L__BB0_9:
	add.s32 	%r33, %r33, %r1;
	setp.le.s32 	%p8, %r33, %r11;
	@%p8 bra 	$L__BB0_2;
$L__BB0_10:
	ret;

}


// ===== COMPILED SASS (sm_100) =====

	.target	sm_100

	.elftype	@"ET_EXEC"


//--------------------- .note.nv.tkinfo           --------------------------
	.section	.note.nv.tkinfo,"",@"SHT_NOTE"
	.sectionflags	@"SHF_NOTE_NV_TKINFO"
	.tkinfo
        /*0018*/ 	.word	0x00000002
        /*0030*/ 	.string	""
        /*0030*/ 	.string	"ptxas"
        /*0030*/ 	.string	"Cuda compilation tools, release 13.0, V13.0.88"
        /*0030*/ 	.string	"Build cuda_13.0.r13.0/compiler.36424714_0"
        /*0030*/ 	.string	"-arch sm_100 -m 64 "



//--------------------- .note.nv.cuinfo           --------------------------
	.section	.note.nv.cuinfo,"",@"SHT_NOTE"
	.sectionflags	@"SHF_NOTE_NV_CUINFO"
        /*0018*/ 	.short	0x0002
        /*001a*/ 	.short	0x0064
        /*001c*/ 	.short	0x0082
	.zero		2


//--------------------- .nv.info                  --------------------------
	.section	.nv.info,"",@"SHT_CUDA_INFO"
	.align	4


	//----- nvinfo : EIATTR_REGCOUNT
	.align		4
        /*0000*/ 	.byte	0x04, 0x2f
        /*0002*/ 	.short	(.L_1 - .L_0)
	.align		4
.L_0:
        /*0004*/ 	.word	index@(_Z25strongestNeighborScan_gpuPiS_S_S_S_S_ii)
        /*0008*/ 	.word	0x00000020


	//----- nvinfo : EIATTR_FRAME_SIZE
	.align		4
.L_1:
        /*000c*/ 	.byte	0x04, 0x11
        /*000e*/ 	.short	(.L_3 - .L_2)
	.align		4
.L_2:
        /*0010*/ 	.word	index@(_Z25strongestNeighborScan_gpuPiS_S_S_S_S_ii)
        /*0014*/ 	.word	0x00000000


	//----- nvinfo : EIATTR_MIN_STACK_SIZE
	.align		4
.L_3:
        /*0018*/ 	.byte	0x04, 0x12
        /*001a*/ 	.short	(.L_5 - .L_4)
	.align		4
.L_4:
        /*001c*/ 	.word	index@(_Z25strongestNeighborScan_gpuPiS_S_S_S_S_ii)
        /*0020*/ 	.word	0x00000000
.L_5:


//--------------------- .nv.compat                --------------------------
	.section	.nv.compat,"",@"SHT_CUDA_COMPAT_INFO"
	.align	4
        /*0000*/ 	.byte	0x02, 0x09, 0x00, 0x00, 0x02, 0x02, 0x01, 0x00, 0x02, 0x05, 0x05, 0x00, 0x03, 0x07, 0x01, 0x01
        /*0010*/ 	.byte	0x02, 0x03, 0x00, 0x00, 0x02, 0x06, 0x01, 0x00, 0x04, 0x0b, 0x08, 0x00, 0x09, 0x00, 0x00, 0x00
        /*0020*/ 	.byte	0x00, 0x00, 0x00, 0x00


//--------------------- .nv.info._Z25strongestNeighborScan_gpuPiS_S_S_S_S_ii --------------------------
	.section	.nv.info._Z25strongestNeighborScan_gpuPiS_S_S_S_S_ii,"",@"SHT_CUDA_INFO"
	.sectionflags	@""
	.align	4


	//----- nvinfo : EIATTR_CUDA_API_VERSION
	.align		4
        /*0000*/ 	.byte	0x04, 0x37
        /*0002*/ 	.short	(.L_7 - .L_6)
.L_6:
        /*0004*/ 	.word	0x00000082


	//----- nvinfo : EIATTR_KPARAM_INFO
	.align		4
.L_7:
        /*0008*/ 	.byte	0x04, 0x17
        /*000a*/ 	.short	(.L_9 - .L_8)
.L_8:
        /*000c*/ 	.word	0x00000000
        /*0010*/ 	.short	0x0007
        /*0012*/ 	.short	0x0034
        /*0014*/ 	.byte	0x00, 0xf0, 0x11, 0x00


	//----- nvinfo : EIATTR_KPARAM_INFO
	.align		4
.L_9:
        /*0018*/ 	.byte	0x04, 0x17
        /*001a*/ 	.short	(.L_11 - .L_10)
.L_10:
        /*001c*/ 	.word	0x00000000
        /*0020*/ 	.short	0x0006
        /*0022*/ 	.short	0x0030
        /*0024*/ 	.byte	0x00, 0xf0, 0x11, 0x00


	//----- nvinfo : EIATTR_KPARAM_INFO
	.align		4
.L_11:
        /*0028*/ 	.byte	0x04, 0x17
        /*002a*/ 	.short	(.L_13 - .L_12)
.L_12:
        /*002c*/ 	.word	0x00000000
        /*0030*/ 	.short	0x0005
        /*0032*/ 	.short	0x0028
        /*0034*/ 	.byte	0x00, 0xf5, 0x21, 0x00


	//----- nvinfo : EIATTR_KPARAM_INFO
	.align		4
.L_13:
        /*0038*/ 	.byte	0x04, 0x17
        /*003a*/ 	.short	(.L_15 - .L_14)
.L_14:
        /*003c*/ 	.word	0x00000000
        /*0040*/ 	.short	0x0004
        /*0042*/ 	.short	0x0020
        /*0044*/ 	.byte	0x00, 0xf5, 0x21, 0x00


	//----- nvinfo : EIATTR_KPARAM_INFO
	.align		4
.L_15:
        /*0048*/ 	.byte	0x04, 0x17
        /*004a*/ 	.short	(.L_17 - .L_16)
.L_16:
        /*004c*/ 	.word	0x00000000
        /*0050*/ 	.short	0x0003
        /*0052*/ 	.short	0x0018
        /*0054*/ 	.byte	0x00, 0xf5, 0x21, 0x00


	//----- nvinfo : EIATTR_KPARAM_INFO
	.align		4
.L_17:
        /*0058*/ 	.byte	0x04, 0x17
        /*005a*/ 	.short	(.L_19 - .L_18)
.L_18:
        /*005c*/ 	.word	0x00000000
        /*0060*/ 	.short	0x0002
        /*0062*/ 	.short	0x0010
        /*0064*/ 	.byte	0x00, 0xf5, 0x21, 0x00


	//----- nvinfo : EIATTR_KPARAM_INFO
	.align		4
.L_19:
        /*0068*/ 	.byte	0x04, 0x17
        /*006a*/ 	.short	(.L_21 - .L_20)
.L_20:
        /*006c*/ 	.word	0x00000000
        /*0070*/ 	.short	0x0001
        /*0072*/ 	.short	0x0008
        /*0074*/ 	.byte	0x00, 0xf5, 0x21, 0x00


	//----- nvinfo : EIATTR_KPARAM_INFO
	.align		4
.L_21:
        /*0078*/ 	.byte	0x04, 0x17
        /*007a*/ 	.short	(.L_23 - .L_22)
.L_22:
        /*007c*/ 	.word	0x00000000
        /*0080*/ 	.short	0x0000
        /*0082*/ 	.short	0x0000
        /*0084*/ 	.byte	0x00, 0xf5, 0x21, 0x00


	//----- nvinfo : EIATTR_SPARSE_MMA_MASK
	.align		4
.L_23:
        /*0088*/ 	.byte	0x03, 0x50
        /*008a*/ 	.short	0x0000


	//----- nvinfo : EIATTR_MAXREG_COUNT
	.align		4
        /*008c*/ 	.byte	0x03, 0x1b
        /*008e*/ 	.short	0x00ff


	//----- nvinfo : EIATTR_MERCURY_ISA_VERSION
	.align		4
        /*0090*/ 	.byte	0x03, 0x5f
        /*0092*/ 	.short	0x0101


	//----- nvinfo : EIATTR_VRC_CTA_INIT_COUNT
	.align		4
        /*0094*/ 	.byte	0x02, 0x4a
	.zero		1
	.zero		1


	//----- nvinfo : EIATTR_EXIT_INSTR_OFFSETS
	.align		4
        /*0098*/ 	.byte	0x04, 0x1c
        /*009a*/ 	.short	(.L_25 - .L_24)


	//   ....[0]....
.L_24:
        /*009c*/ 	.word	0x00000100


	//   ....[1]....
        /*00a0*/ 	.word	0x00000690


	//----- nvinfo : EIATTR_CRS_STACK_SIZE
	.align		4
.L_25:
        /*00a4*/ 	.byte	0x04, 0x1e
        /*00a6*/ 	.short	(.L_27 - .L_26)
.L_26:
        /*00a8*/ 	.word	0x00000000


	//----- nvinfo : EIATTR_CBANK_PARAM_SIZE
	.align		4
.L_27:
        /*00ac*/ 	.byte	0x03, 0x19
        /*00ae*/ 	.short	0x0038


	//----- nvinfo : EIATTR_PARAM_CBANK
	.align		4
        /*00b0*/ 	.byte	0x04, 0x0a
        /*00b2*/ 	.short	(.L_29 - .L_28)
	.align		4
.L_28:
        /*00b4*/ 	.word	index@(.nv.constant0._Z25strongestNeighborScan_gpuPiS_S_S_S_S_ii)
        /*00b8*/ 	.short	0x0380
        /*00ba*/ 	.short	0x0038


	//----- nvinfo : EIATTR_SW_WAR
	.align		4
.L_29:
        /*00bc*/ 	.byte	0x04, 0x36
        /*00be*/ 	.short	(.L_31 - .L_30)
.L_30:
        /*00c0*/ 	.word	0x00000008
.L_31:


//--------------------- .nv.callgraph             --------------------------
	.section	.nv.callgraph,"",@"SHT_CUDA_CALLGRAPH"
	.align	4
	.sectionentsize	8
	.align		4
        /*0000*/ 	.word	0x00000000
	.align		4
        /*0004*/ 	.word	0xffffffff
	.align		4
        /*0008*/ 	.word	0x00000000
	.align		4
        /*000c*/ 	.word	0xfffffffe
	.align		4
        /*0010*/ 	.word	0x00000000
	.align		4
        /*0014*/ 	.word	0xfffffffd
	.align		4
        /*0018*/ 	.word	0x00000000
	.align		4
        /*001c*/ 	.word	0xfffffffc


//--------------------- .text._Z25strongestNeighborScan_gpuPiS_S_S_S_S_ii --------------------------
	.section	.text._Z25strongestNeighborScan_gpuPiS_S_S_S_S_ii,"ax",@progbits
	.align	128
        .global         _Z25strongestNeighborScan_gpuPiS_S_S_S_S_ii
        .type           _Z25strongestNeighborScan_gpuPiS_S_S_S_S_ii,@function
        .size           _Z25strongestNeighborScan_gpuPiS_S_S_S_S_ii,(.L_x_7 - _Z25strongestNeighborScan_gpuPiS_S_S_S_S_ii)
        .other          _Z25strongestNeighborScan_gpuPiS_S_S_S_S_ii,@"STO_CUDA_ENTRY STV_DEFAULT"
_Z25strongestNeighborScan_gpuPiS_S_S_S_S_ii:
.text._Z25strongestNeighborScan_gpuPiS_S_S_S_S_ii:
[----:B------:R-:W-:Y:S01]  /*0000*/  LDC R1, c[0x0][0x37c] ;  /* 0x0000df00ff017b82 */ /* 0x000fe20000000800 */
[----:B------:R-:W0:Y:S01]  /*0010*/  S2R R0, SR_CTAID.X ;  /* 0x0000000000007919 */ /* 0x000e220000002500 */
[----:B------:R-:W1:Y:S06]  /*0020*/  LDCU UR5, c[0x0][0x360] ;  /* 0x00006c00ff0577ac */ /* 0x000e6c0008000800 */
[----:B------:R-:W2:Y:S01]  /*0030*/  S2UR UR6, SR_CTAID.Y ;  /* 0x00000000000679c3 */ /* 0x000ea20000002600 */
[----:B------:R-:W0:Y:S01]  /*0040*/  S2R R3, SR_TID.X ;  /* 0x0000000000037919 */ /* 0x000e220000002100 */
[----:B------:R-:W1:Y:S01]  /*0050*/  LDCU UR4, c[0x0][0x370] ;  /* 0x00006e00ff0477ac */ /* 0x000e620008000800 */
[----:B------:R-:W2:Y:S01]  /*0060*/  S2R R5, SR_TID.Y ;  /* 0x0000000000057919 */ /* 0x000ea20000002200 */
[----:B------:R-:W3:Y:S04]  /*0070*/  LDCU UR7, c[0x0][0x3b4] ;  /* 0x00007680ff0777ac */ /* 0x000ee80008000800 */
[----:B------:R-:W2:Y:S01]  /*0080*/  LDC R2, c[0x0][0x364] ;  /* 0x0000d900ff027b82 */ /* 0x000ea20000000800 */
[----:B-1----:R-:W-:-:S02]  /*0090*/  UIMAD UR4, UR5, UR4, URZ ;  /* 0x00000004050472a4 */ /* 0x002fc4000f8e02ff */
[----:B0-----:R-:W-:Y:S01]  /*00a0*/  IMAD R0, R0, UR5, R3 ;  /* 0x0000000500007c24 */ /* 0x001fe2000f8e0203 */
[----:B------:R-:W0:Y:S01]  /*00b0*/  LDCU UR5, c[0x0][0x3b0] ;  /* 0x00007600ff0577ac */ /* 0x000e220008000800 */
[----:B--2---:R-:W-:Y:S01]  /*00c0*/  IMAD R3, R2, UR6, R5 ;  /* 0x0000000602037c24 */ /* 0x004fe2000f8e0205 */
[----:B------:R-:W1:Y:S03]  /*00d0*/  LDCU UR6, c[0x0][0x3b4] ;  /* 0x00007680ff0677ac */ /* 0x000e660008000800 */
[----:B------:R-:W-:-:S05]  /*00e0*/  IMAD R17, R3, UR4, R0 ;  /* 0x0000000403117c24 */ /* 0x000fca000f8e0200 */
[----:B---3--:R-:W-:-:S13]  /*00f0*/  ISETP.GT.AND P0, PT, R17, UR7, PT ;  /* 0x0000000711007c0c */ /* 0x008fda000bf04270 */
[----:B01----:R-:W-:Y:S05]  /*0100*/  @P0 EXIT ;  /* 0x000000000000094d */ /* 0x003fea0003800000 */
[----:B------:R-:W0:Y:S08]  /*0110*/  LDC.64 R24, c[0x0][0x358] ;  /* 0x0000d600ff187b82 */ /* 0x000e300000000a00 */
[----:B------:R-:W1:Y:S08]  /*0120*/  LDC.64 R2, c[0x0][0x388] ;  /* 0x0000e200ff027b82 */ /* 0x000e700000000a00 */
[----:B------:R-:W2:Y:S08]  /*0130*/  LDC.64 R4, c[0x0][0x3a0] ;  /* 0x0000e800ff047b82 */ /* 0x000eb00000000a00 */
[----:B------:R-:W3:Y:S08]  /*0140*/  LDC.64 R6, c[0x0][0x380] ;  /* 0x0000e000ff067b82 */ /* 0x000ef00000000a00 */
[----:B------:R-:W4:Y:S08]  /*0150*/  LDC.64 R8, c[0x0][0x398] ;  /* 0x0000e600ff087b82 */ /* 0x000f300000000a00 */
[----:B------:R-:W0:Y:S08]  /*0160*/  LDC.64 R10, c[0x0][0x390] ;  /* 0x0000e400ff0a7b82 */ /* 0x000e300000000a00 */
[----:B------:R-:W0:Y:S08]  /*0170*/  LDC.64 R12, c[0x0][0x390] ;  /* 0x0000e400ff0c7b82 */ /* 0x000e300000000a00 */
[----:B-1----:R-:W0:Y:S02]  /*0180*/  LDC.64 R14, c[0x0][0x398] ;  /* 0x0000e600ff0e7b82 */ /* 0x002e240000000a00 */
.L_x_5:
[C---:B01----:R-:W-:Y:S01]  /*0190*/  VIADD R19, R17.reuse, -UR5 ;  /* 0x8000000511137c36 */ /* 0x043fe20008000000 */
[C---:B------:R-:W-:Y:S01]  /*01a0*/  ISETP.GT.AND P0, PT, R17.reuse, UR5, PT ;  /* 0x0000000511007c0c */ /* 0x040fe2000bf04270 */
[----:B---3--:R-:W-:Y:S01]  /*01b0*/  IMAD.WIDE R22, R17, 0x4, R6 ;  /* 0x0000000411167825 */ /* 0x008fe200078e0206 */
[C---:B0-----:R-:W-:Y:S02]  /*01c0*/  R2UR UR10, R24.reuse ;  /* 0x00000000180a72ca */ /* 0x041fe400000e0000 */
[C---:B------:R-:W-:Y:S02]  /*01d0*/  R2UR UR11, R25.reuse ;  /* 0x00000000190b72ca */ /* 0x040fe400000e0000 */
[----:B------:R-:W-:Y:S02]  /*01e0*/  R2UR UR8, R24 ;  /* 0x00000000180872ca */ /* 0x000fe400000e0000 */
[----:B------:R-:W-:Y:S02]  /*01f0*/  R2UR UR9, R25 ;  /* 0x00000000190972ca */ /* 0x000fe400000e0000 */
[----:B------:R-:W-:-:S05]  /*0200*/  SEL R19, R19, RZ, P0 ;  /* 0x000000ff13137207 */ /* 0x000fca0000000000 */
[----:B------:R-:W-:Y:S02]  /*0210*/  IMAD.WIDE R20, R19, 0x4, R6 ;  /* 0x0000000413147825 */ /* 0x000fe400078e0206 */
[----:B------:R-:W3:Y:S04]  /*0220*/  LDG.E R23, desc[UR10][R22.64] ;  /* 0x0000000a16177981 */ /* 0x000ee8000c1e1900 */
[----:B------:R-:W3:Y:S01]  /*0230*/  LDG.E R20, desc[UR8][R20.64] ;  /* 0x0000000814147981 */ /* 0x000ee2000c1e1900 */
[----:B------:R-:W-:Y:S01]  /*0240*/  BSSY.RECONVERGENT B0, `(.L_x_0) ;  /* 0x0000041000007945 */ /* 0x000fe20003800200 */
[----:B---3--:R-:W-:-:S13]  /*0250*/  ISETP.NE.AND P0, PT, R20, R23, PT ;  /* 0x000000171400720c */ /* 0x008fda0003f05270 */
[----:B------:R-:W-:Y:S05]  /*0260*/  @P0 BRA `(.L_x_1) ;  /* 0x0000000000c80947 */ /* 0x000fea0003800000 */
[C---:B------:R-:W-:Y:S01]  /*0270*/  R2UR UR8, R24.reuse ;  /* 0x00000000180872ca */ /* 0x040fe200000e0000 */
[--C-:B----4-:R-:W-:Y:S01]  /*0280*/  IMAD.WIDE R22, R19, 0x4, R8.reuse ;  /* 0x0000000413167825 */ /* 0x110fe200078e0208 */
[----:B------:R-:W-:Y:S02]  /*0290*/  R2UR UR9, R25 ;  /* 0x00000000190972ca */ /* 0x000fe400000e0000 */
[----:B------:R-:W-:Y:S01]  /*02a0*/  R2UR UR10, R24 ;  /* 0x00000000180a72ca */ /* 0x000fe200000e0000 */
[----:B------:R-:W-:Y:S01]  /*02b0*/  IMAD.WIDE R26, R17, 0x4, R8 ;  /* 0x00000004111a7825 */ /* 0x000fe200078e0208 */
[----:B------:R-:W-:-:S09]  /*02c0*/  R2UR UR11, R25 ;  /* 0x00000000190b72ca */ /* 0x000fd200000e0000 */
[----:B------:R-:W3:Y:S04]  /*02d0*/  LDG.E R22, desc[UR8][R22.64] ;  /* 0x0000000816167981 */ /* 0x000ee8000c1e1900 */
[----:B------:R-:W3:Y:S01]  /*02e0*/  LDG.E R27, desc[UR10][R26.64] ;  /* 0x0000000a1a1b7981 */ /* 0x000ee2000c1e1900 */
[----:B------:R-:W-:Y:S01]  /*02f0*/  BSSY.RECONVERGENT B1, `(.L_x_2) ;  /* 0x0000011000017945 */ /* 0x000fe20003800200 */
[----:B------:R-:W-:Y:S02]  /*0300*/  IMAD.MOV.U32 R29, RZ, RZ, R19 ;  /* 0x000000ffff1d7224 */ /* 0x000fe400078e0013 */
[----:B------:R-:W-:Y:S01]  /*0310*/  IMAD.WIDE R20, R17, 0x4, R2 ;  /* 0x0000000411147825 */ /* 0x000fe200078e0202 */
[----:B---3--:R-:W-:-:S13]  /*0320*/  ISETP.GT.AND P0, PT, R22, R27, PT ;  /* 0x0000001b1600720c */ /* 0x008fda0003f04270 */
[----:B------:R-:W-:Y:S05]  /*0330*/  @P0 BRA `(.L_x_3) ;  /* 0x0000000000300947 */ /* 0x000fea0003800000 */
[----:B------:R-:W-:Y:S01]  /*0340*/  ISETP.GE.AND P0, PT, R22, R27, PT ;  /* 0x0000001b1600720c */ /* 0x000fe20003f06270 */
[----:B------:R-:W-:-:S12]  /*0350*/  IMAD.MOV.U32 R29, RZ, RZ, R17 ;  /* 0x000000ffff1d7224 */ /* 0x000fd800078e0011 */
[----:B------:R-:W-:Y:S05]  /*0360*/  @!P0 BRA `(.L_x_3) ;  /* 0x0000000000248947 */ /* 0x000fea0003800000 */
[C---:B------:R-:W-:Y:S01]  /*0370*/  R2UR UR8, R24.reuse ;  /* 0x00000000180872ca */ /* 0x040fe200000e0000 */
[----:B------:R-:W-:Y:S01]  /*0380*/  IMAD.WIDE R22, R19, 0x4, R2 ;  /* 0x0000000413167825 */ /* 0x000fe200078e0202 */
[C---:B------:R-:W-:Y:S02]  /*0390*/  R2UR UR9, R25.reuse ;  /* 0x00000000190972ca */ /* 0x040fe400000e0000 */
[----:B------:R-:W-:Y:S02]  /*03a0*/  R2UR UR10, R24 ;  /* 0x00000000180a72ca */ /* 0x000fe400000e0000 */
[----:B------:R-:W-:-:S09]  /*03b0*/  R2UR UR11, R25 ;  /* 0x00000000190b72ca */ /* 0x000fd200000e0000 */
[----:B------:R-:W3:Y:S04]  /*03c0*/  LDG.E R22, desc[UR8][R22.64] ;  /* 0x0000000816167981 */ /* 0x000ee8000c1e1900 */
[----:B------:R-:W3:Y:S02]  /*03d0*/  LDG.E R27, desc[UR10][R20.64] ;  /* 0x0000000a141b7981 */ /* 0x000ee4000c1e1900 */
[----:B---3--:R-:W-:-:S04]  /*03e0*/  ISETP.GE.AND P0, PT, R22, R27, PT ;  /* 0x0000001b1600720c */ /* 0x008fc80003f06270 */
[----:B------:R-:W-:-:S09]  /*03f0*/  SEL R29, R19, R17, !P0 ;  /* 0x00000011131d7207 */ /* 0x000fd20004000000 */
.L_x_3:
[----:B------:R-:W-:Y:S05]  /*0400*/  BSYNC.RECONVERGENT B1 ;  /* 0x0000000000017941 */ /* 0x000fea0003800200 */
.L_x_2:
[----:B------:R-:W-:Y:S01]  /*0410*/  R2UR UR8, R24 ;  /* 0x00000000180872ca */ /* 0x000fe200000e0000 */
[----:B------:R-:W-:Y:S01]  /*0420*/  IMAD.WIDE R22, R29, 0x4, R2 ;  /* 0x000000041d167825 */ /* 0x000fe200078e0202 */
[----:B------:R-:W-:-:S13]  /*0430*/  R2UR UR9, R25 ;  /* 0x00000000190972ca */ /* 0x000fda00000e0000 */
[----:B------:R-:W3:Y:S01]  /*0440*/  LDG.E R23, desc[UR8][R22.64] ;  /* 0x0000000816177981 */ /* 0x000ee2000c1e1900 */
[----:B------:R-:W-:Y:S01]  /*0450*/  R2UR UR10, R24 ;  /* 0x00000000180a72ca */ /* 0x000fe200000e0000 */
[----:B------:R-:W-:Y:S01]  /*0460*/  IMAD.WIDE R18, R17, 0x4, R10 ;  /* 0x0000000411127825 */ /* 0x000fe200078e020a */
[----:B------:R-:W-:-:S03]  /*0470*/  R2UR UR11, R25 ;  /* 0x00000000190b72ca */ /* 0x000fc600000e0000 */
[----:B------:R-:W-:Y:S01]  /*0480*/  IMAD.WIDE R26, R29, 0x4, R8 ;  /* 0x000000041d1a7825 */ /* 0x000fe200078e0208 */
[----:B------:R-:W-:Y:S02]  /*0490*/  R2UR UR12, R24 ;  /* 0x00000000180c72ca */ /* 0x000fe400000e0000 */
[----:B------:R-:W-:Y:S01]  /*04a0*/  R2UR UR13, R25 ;  /* 0x00000000190d72ca */ /* 0x000fe200000e0000 */
[----:B---3--:R0:W-:Y:S06]  /*04b0*/  STG.E desc[UR8][R18.64], R23 ;  /* 0x0000001712007986 */ /* 0x0081ec000c101908 */
[----:B------:R-:W3:Y:S01]  /*04c0*/  LDG.E R27, desc[UR10][R26.64] ;  /* 0x0000000a1a1b7981 */ /* 0x000ee2000c1e1900 */
[----:B--2---:R-:W-:-:S05]  /*04d0*/  IMAD.WIDE R28, R17, 0x4, R4 ;  /* 0x00000004111c7825 */ /* 0x004fca00078e0204 */
[----:B---3--:R0:W-:Y:S04]  /*04e0*/  STG.E desc[UR8][R28.64], R27 ;  /* 0x0000001b1c007986 */ /* 0x0081e8000c101908 */
[----:B------:R-:W2:Y:S04]  /*04f0*/  LDG.E R0, desc[UR10][R18.64] ;  /* 0x0000000a12007981 */ /* 0x000ea8000c1e1900 */
[----:B------:R-:W2:Y:S02]  /*0500*/  LDG.E R21, desc[UR12][R20.64] ;  /* 0x0000000c14157981 */ /* 0x000ea4000c1e1900 */
[----:B--2---:R-:W-:-:S13]  /*0510*/  ISETP.NE.AND P0, PT, R0, R21, PT ;  /* 0x000000150000720c */ /* 0x004fda0003f05270 */
[----:B0-----:R-:W-:Y:S05]  /*0520*/  @!P0 BRA `(.L_x_4) ;  /* 0x0000000000488947 */ /* 0x001fea0003800000 */
[----:B------:R-:W0:Y:S01]  /*0530*/  LDC.64 R18, c[0x0][0x3a8] ;  /* 0x0000ea00ff127b82 */ /* 0x000e220000000a00 */
[----:B------:R-:W-:Y:S01]  /*0540*/  R2UR UR8, R24 ;  /* 0x00000000180872ca */ /* 0x000fe200000e0000 */
[----:B------:R-:W-:Y:S01]  /*0550*/  IMAD.MOV.U32 R21, RZ, RZ, 0x1 ;  /* 0x00000001ff157424 */ /* 0x000fe200078e00ff */
[----:B------:R-:W-:-:S13]  /*0560*/  R2UR UR9, R25 ;  /* 0x00000000190972ca */ /* 0x000fda00000e0000 */
[----:B0-----:R0:W-:Y:S01]  /*0570*/  STG.E desc[UR8][R18.64], R21 ;  /* 0x0000001512007986 */ /* 0x0011e2000c101908 */
[----:B------:R-:W-:Y:S05]  /*0580*/  BRA `(.L_x_4) ;  /* 0x0000000000307947 */ /* 0x000fea0003800000 */
.L_x_1:
[----:B------:R-:W-:Y:S01]  /*0590*/  R2UR UR8, R24 ;  /* 0x00000000180872ca */ /* 0x000fe200000e0000 */
[----:B------:R-:W-:Y:S01]  /*05a0*/  IMAD.WIDE R18, R17, 0x4, R2 ;  /* 0x0000000411127825 */ /* 0x000fe200078e0202 */
[----:B------:R-:W-:-:S13]  /*05b0*/  R2UR UR9, R25 ;  /* 0x00000000190972ca */ /* 0x000fda00000e0000 */
[----:B------:R-:W3:Y:S01]  /*05c0*/  LDG.E R19, desc[UR8][R18.64] ;  /* 0x0000000812137981 */ /* 0x000ee2000c1e1900 */
[----:B------:R-:W-:Y:S01]  /*05d0*/  R2UR UR10, R24 ;  /* 0x00000000180a72ca */ /* 0x000fe200000e0000 */
[----:B------:R-:W-:Y:S01]  /*05e0*/  IMAD.WIDE R20, R17, 0x4, R12 ;  /* 0x0000000411147825 */ /* 0x000fe200078e020c */
[----:B------:R-:W-:-:S03]  /*05f0*/  R2UR UR11, R25 ;  /* 0x00000000190b72ca */ /* 0x000fc600000e0000 */
[C---:B------:R-:W-:Y:S01]  /*0600*/  IMAD.WIDE R22, R17.reuse, 0x4, R14 ;  /* 0x0000000411167825 */ /* 0x040fe200078e020e */
[----:B---3--:R1:W-:Y:S09]  /*0610*/  STG.E desc[UR8][R20.64], R19 ;  /* 0x0000001314007986 */ /* 0x0083f2000c101908 */
[----:B------:R-:W3:Y:S01]  /*0620*/  LDG.E R23, desc[UR10][R22.64] ;  /* 0x0000000a16177981 */ /* 0x000ee2000c1e1900 */
[----:B--2---:R-:W-:-:S05]  /*0630*/  IMAD.WIDE R26, R17, 0x4, R4 ;  /* 0x00000004111a7825 */ /* 0x004fca00078e0204 */
[----:B---3--:R1:W-:Y:S02]  /*0640*/  STG.E desc[UR8][R26.64], R23 ;  /* 0x000000171a007986 */ /* 0x0083e4000c101908 */
.L_x_4:
[----:B------:R-:W-:Y:S05]  /*0650*/  BSYNC.RECONVERGENT B0 ;  /* 0x0000000000007941 */ /* 0x000fea0003800200 */
.L_x_0:
[----:B------:R-:W-:-:S05]  /*0660*/  VIADD R17, R17, UR4 ;  /* 0x0000000411117c36 */ /* 0x000fca0008000000 */
[----:B------:R-:W-:-:S13]  /*0670*/  ISETP.GT.AND P0, PT, R17, UR6, PT ;  /* 0x0000000611007c0c */ /* 0x000fda000bf04270 */
[----:B------:R-:W-:Y:S05]  /*0680*/  @!P0 BRA `(.L_x_5) ;  /* 0xfffffff800c08947 */ /* 0x000fea000383ffff */
[----:B------:R-:W-:Y:S05]  /*0690*/  EXIT ;  /* 0x000000000000794d */ /* 0x000fea0003800000 */
.L_x_6:
[----:B------:R-:W-:-:S00]  /*06a0*/  BRA `(.L_x_6) ;  /* 0xfffffffc00fc7947 */ /* 0x000fc0000383ffff */
[----:B------:R-:W-:-:S00]  /*06b0*/  NOP ;  /* 0x0000000000007918 */ /* 0x000fc00000000000 */
        /* <DEDUP_REMOVED lines=12> */
.L_x_7:


//--------------------- .nv.shared.reserved.0     --------------------------
	.section	.nv.shared.reserved.0,"aw",@nobits
	.weak		__nv_reservedSMEM_offset_0_alias
	.size		__nv_reservedSMEM_offset_0_alias, 0, 64
	.other		__nv_reservedSMEM_offset_0_alias,@"STO_CUDA_RESERVED_SHARED STV_DEFAULT"
__nv_reservedSMEM_offset_0_alias:
	.zero		0
	.zero		64


//--------------------- .nv.constant0._Z25strongestNeighborScan_gpuPiS_S_S_S_S_ii --------------------------
	.section	.nv.constant0._Z25strongestNeighborScan_gpuPiS_S_S_S_S_ii,"a",@progbits
	.sectionflags	@""
	.align	4
.nv.constant0._Z25strongestNeighborScan_gpuPiS_S_S_S_S_ii:
	.zero		952


//--------------------- SYMBOLS --------------------------

	.type		.nv.reservedSmem.offset0,@object
	.size		.nv.reservedSmem.offset0,0x4
